//
// Generated by NVIDIA NVVM Compiler
//
// Compiler Build ID: CL-36424714
// Cuda compilation tools, release 13.0, V13.0.88
// Based on NVVM 20.0.0
//

.version 9.0
.target sm_100
.address_size 64

	// .globl	_Z22histogram_range_kernelPKcPjjjj
.extern .shared .align 16 .b8 s_hist[];

.visible .entry _Z22histogram_range_kernelPKcPjjjj(
	.param .u64 .ptr .align 1 _Z22histogram_range_kernelPKcPjjjj_param_0,
	.param .u64 .ptr .align 1 _Z22histogram_range_kernelPKcPjjjj_param_1,
	.param .u32 _Z22histogram_range_kernelPKcPjjjj_param_2,
	.param .u32 _Z22histogram_range_kernelPKcPjjjj_param_3,
	.param .u32 _Z22histogram_range_kernelPKcPjjjj_param_4
)
{
	.reg .pred 	%p<15>;
	.reg .b16 	%rs<2>;
	.reg .b32 	%r<145>;
	.reg .b64 	%rd<9>;

	ld.param.u64 	%rd2, [_Z22histogram_range_kernelPKcPjjjj_param_0];
	ld.param.u64 	%rd3, [_Z22histogram_range_kernelPKcPjjjj_param_1];
	ld.param.u32 	%r44, [_Z22histogram_range_kernelPKcPjjjj_param_2];
	ld.param.u32 	%r45, [_Z22histogram_range_kernelPKcPjjjj_param_3];
	ld.param.u32 	%r46, [_Z22histogram_range_kernelPKcPjjjj_param_4];
	mov.u32 	%r1, %tid.x;
	mov.u32 	%r2, %ntid.x;
	add.s32 	%r3, %r2, 31;
	shr.u32 	%r4, %r3, 5;
	sub.s32 	%r5, %r46, %r45;
	add.s32 	%r6, %r5, 1;
	mad.lo.s32 	%r7, %r4, %r5, %r4;
	setp.ge.u32 	%p1, %r1, %r7;
	@%p1 bra 	$L__BB0_3;
	mov.u32 	%r129, %r1;
$L__BB0_2:
	shl.b32 	%r47, %r129, 2;
	mov.u32 	%r48, s_hist;
	add.s32 	%r49, %r48, %r47;
	mov.b32 	%r50, 0;
	st.shared.u32 	[%r49], %r50;
	add.s32 	%r129, %r129, %r2;
	setp.lt.u32 	%p2, %r129, %r7;
	@%p2 bra 	$L__BB0_2;
$L__BB0_3:
	bar.sync 	0;
	mov.u32 	%r51, %ctaid.x;
	mad.lo.s32 	%r130, %r51, %r2, %r1;
	setp.ge.u32 	%p3, %r130, %r44;
	@%p3 bra 	$L__BB0_8;
	shr.u32 	%r52, %r1, 5;
	mul.lo.s32 	%r11, %r6, %r52;
	cvta.to.global.u64 	%rd1, %rd2;
	mov.u32 	%r53, %nctaid.x;
	mul.lo.s32 	%r12, %r2, %r53;
$L__BB0_5:
	cvt.u64.u32 	%rd4, %r130;
	add.s64 	%rd5, %rd1, %rd4;
	ld.global.nc.u8 	%rs1, [%rd5];
	cvt.u32.u8 	%r54, %rs1;
	sub.s32 	%r14, %r54, %r45;
	setp.gt.u32 	%p4, %r14, %r5;
	@%p4 bra 	$L__BB0_7;
	add.s32 	%r55, %r14, %r11;
	shl.b32 	%r56, %r55, 2;
	mov.u32 	%r57, s_hist;
	add.s32 	%r58, %r57, %r56;
	atom.shared.add.u32 	%r59, [%r58], 1;
$L__BB0_7:
	add.s32 	%r130, %r130, %r12;
	setp.lt.u32 	%p5, %r130, %r44;
	@%p5 bra 	$L__BB0_5;
$L__BB0_8:
	bar.sync 	0;
	setp.ge.u32 	%p6, %r1, %r6;
	@%p6 bra 	$L__BB0_22;
	add.s32 	%r62, %r4, -1;
	and.b32  	%r16, %r4, 7;
	setp.lt.u32 	%p7, %r62, 7;
	mov.b32 	%r139, 0;
	mov.u32 	%r144, %r139;
	@%p7 bra 	$L__BB0_12;
	and.b32  	%r139, %r4, 120;
	and.b32  	%r65, %r4, 134217720;
	neg.s32 	%r132, %r65;
	shl.b32 	%r66, %r1, 2;
	mov.u32 	%r67, s_hist;
	add.s32 	%r131, %r67, %r66;
	shl.b32 	%r20, %r6, 5;
	mov.b32 	%r133, 0;
	mov.u32 	%r144, %r133;
$L__BB0_11:
	.pragma "nounroll";
	mad.lo.s32 	%r68, %r133, %r6, %r1;
	shl.b32 	%r69, %r68, 2;
	add.s32 	%r71, %r67, %r69;
	ld.shared.u32 	%r72, [%r131];
	add.s32 	%r73, %r72, %r144;
	shl.b32 	%r74, %r6, 2;
	add.s32 	%r75, %r71, %r74;
	ld.shared.u32 	%r76, [%r75];
	add.s32 	%r77, %r76, %r73;
	add.s32 	%r78, %r75, %r74;
	ld.shared.u32 	%r79, [%r78];
	add.s32 	%r80, %r79, %r77;
	add.s32 	%r81, %r78, %r74;
	ld.shared.u32 	%r82, [%r81];
	add.s32 	%r83, %r82, %r80;
	add.s32 	%r84, %r81, %r74;
	ld.shared.u32 	%r85, [%r84];
	add.s32 	%r86, %r85, %r83;
	add.s32 	%r87, %r84, %r74;
	ld.shared.u32 	%r88, [%r87];
	add.s32 	%r89, %r88, %r86;
	add.s32 	%r90, %r87, %r74;
	ld.shared.u32 	%r91, [%r90];
	add.s32 	%r92, %r91, %r89;
	add.s32 	%r93, %r90, %r74;
	ld.shared.u32 	%r94, [%r93];
	add.s32 	%r144, %r94, %r92;
	add.s32 	%r133, %r133, 8;
	add.s32 	%r132, %r132, 8;
	add.s32 	%r131, %r131, %r20;
	setp.ne.s32 	%p8, %r132, 0;
	@%p8 bra 	$L__BB0_11;
$L__BB0_12:
	setp.eq.s32 	%p9, %r16, 0;
	@%p9 bra 	$L__BB0_20;
	setp.lt.u32 	%p10, %r16, 4;
	@%p10 bra 	$L__BB0_15;
	mad.lo.s32 	%r96, %r139, %r6, %r1;
	shl.b32 	%r97, %r96, 2;
	mov.u32 	%r98, s_hist;
	add.s32 	%r99, %r98, %r97;
	ld.shared.u32 	%r100, [%r99];
	add.s32 	%r101, %r100, %r144;
	shl.b32 	%r102, %r6, 2;
	add.s32 	%r103, %r99, %r102;
	ld.shared.u32 	%r104, [%r103];
	add.s32 	%r105, %r104, %r101;
	add.s32 	%r106, %r103, %r102;
	ld.shared.u32 	%r107, [%r106];
	add.s32 	%r108, %r107, %r105;
	add.s32 	%r109, %r106, %r102;
	ld.shared.u32 	%r110, [%r109];
	add.s32 	%r144, %r110, %r108;
	add.s32 	%r139, %r139, 4;
$L__BB0_15:
	and.b32  	%r112, %r4, 3;
	setp.eq.s32 	%p11, %r112, 0;
	@%p11 bra 	$L__BB0_20;
	setp.eq.s32 	%p12, %r112, 1;
	@%p12 bra 	$L__BB0_18;
	mad.lo.s32 	%r113, %r139, %r6, %r1;
	shl.b32 	%r114, %r113, 2;
	mov.u32 	%r115, s_hist;
	add.s32 	%r116, %r115, %r114;
	ld.shared.u32 	%r117, [%r116];
	add.s32 	%r118, %r117, %r144;
	shl.b32 	%r119, %r6, 2;
	add.s32 	%r120, %r116, %r119;
	ld.shared.u32 	%r121, [%r120];
	add.s32 	%r144, %r121, %r118;
	add.s32 	%r139, %r139, 2;
$L__BB0_18:
	and.b32  	%r122, %r3, 32;
	setp.eq.s32 	%p13, %r122, 0;
	@%p13 bra 	$L__BB0_20;
	mad.lo.s32 	%r123, %r139, %r6, %r1;
	shl.b32 	%r124, %r123, 2;
	mov.u32 	%r125, s_hist;
	add.s32 	%r126, %r125, %r124;
	ld.shared.u32 	%r127, [%r126];
	add.s32 	%r144, %r127, %r144;
$L__BB0_20:
	setp.eq.s32 	%p14, %r144, 0;
	@%p14 bra 	$L__BB0_22;
	cvta.to.global.u64 	%rd6, %rd3;
	mul.wide.u32 	%rd7, %r1, 4;
	add.s64 	%rd8, %rd6, %rd7;
	atom.global.add.u32 	%r128, [%rd8], %r144;
$L__BB0_22:
	ret;

}


// ===== COMPILED SASS (sm_100) =====

	.target	sm_100

	.elftype	@"ET_EXEC"


//--------------------- .note.nv.tkinfo           --------------------------
	.section	.note.nv.tkinfo,"",@"SHT_NOTE"
	.sectionflags	@"SHF_NOTE_NV_TKINFO"
	.tkinfo
        /*0018*/ 	.word	0x00000002
        /*0030*/ 	.string	""
        /*0030*/ 	.string	"ptxas"
        /*0030*/ 	.string	"Cuda compilation tools, release 13.0, V13.0.88"
        /*0030*/ 	.string	"Build cuda_13.0.r13.0/compiler.36424714_0"
        /*0030*/ 	.string	"-arch sm_100 -m 64 "



//--------------------- .note.nv.cuinfo           --------------------------
	.section	.note.nv.cuinfo,"",@"SHT_NOTE"
	.sectionflags	@"SHF_NOTE_NV_CUINFO"
        /*0018*/ 	.short	0x0002
        /*001a*/ 	.short	0x0064
        /*001c*/ 	.short	0x0082
	.zero		2


//--------------------- .nv.info                  --------------------------
	.section	.nv.info,"",@"SHT_CUDA_INFO"
	.align	4


	//----- nvinfo : EIATTR_REGCOUNT
	.align		4
        /*0000*/ 	.byte	0x04, 0x2f
        /*0002*/ 	.short	(.L_1 - .L_0)
	.align		4
.L_0:
        /*0004*/ 	.word	index@(_Z22histogram_range_kernelPKcPjjjj)
        /*0008*/ 	.word	0x00000015


	//----- nvinfo : EIATTR_FRAME_SIZE
	.align		4
.L_1:
        /*000c*/ 	.byte	0x04, 0x11
        /*000e*/ 	.short	(.L_3 - .L_2)
	.align		4
.L_2:
        /*0010*/ 	.word	index@(_Z22histogram_range_kernelPKcPjjjj)
        /*0014*/ 	.word	0x00000000


	//----- nvinfo : EIATTR_MIN_STACK_SIZE
	.align		4
.L_3:
        /*0018*/ 	.byte	0x04, 0x12
        /*001a*/ 	.short	(.L_5 - .L_4)
	.align		4
.L_4:
        /*001c*/ 	.word	index@(_Z22histogram_range_kernelPKcPjjjj)
        /*0020*/ 	.word	0x00000000
.L_5:


//--------------------- .nv.compat                --------------------------
	.section	.nv.compat,"",@"SHT_CUDA_COMPAT_INFO"
	.align	4
        /*0000*/ 	.byte	0x02, 0x09, 0x00, 0x00, 0x02, 0x02, 0x01, 0x00, 0x02, 0x05, 0x05, 0x00, 0x03, 0x07, 0x01, 0x01
        /*0010*/ 	.byte	0x02, 0x03, 0x00, 0x00, 0x02, 0x06, 0x01, 0x00, 0x04, 0x0b, 0x08, 0x00, 0x09, 0x00, 0x00, 0x00
        /*0020*/ 	.byte	0x00, 0x00, 0x00, 0x00


//--------------------- .nv.info._Z22histogram_range_kernelPKcPjjjj --------------------------
	.section	.nv.info._Z22histogram_range_kernelPKcPjjjj,"",@"SHT_CUDA_INFO"
	.sectionflags	@""
	.align	4


	//----- nvinfo : EIATTR_CUDA_API_VERSION
	.align		4
        /*0000*/ 	.byte	0x04, 0x37
        /*0002*/ 	.short	(.L_7 - .L_6)
.L_6:
        /*0004*/ 	.word	0x00000082


	//----- nvinfo : EIATTR_KPARAM_INFO
	.align		4
.L_7:
        /*0008*/ 	.byte	0x04, 0x17
        /*000a*/ 	.short	(.L_9 - .L_8)
.L_8:
        /*000c*/ 	.word	0x00000000
        /*0010*/ 	.short	0x0004
        /*0012*/ 	.short	0x0018
        /*0014*/ 	.byte	0x00, 0xf0, 0x11, 0x00


	//----- nvinfo : EIATTR_KPARAM_INFO
	.align		4
.L_9:
        /*0018*/ 	.byte	0x04, 0x17
        /*001a*/ 	.short	(.L_11 - .L_10)
.L_10:
        /*001c*/ 	.word	0x00000000
        /*0020*/ 	.short	0x0003
        /*0022*/ 	.short	0x0014
        /*0024*/ 	.byte	0x00, 0xf0, 0x11, 0x00


	//----- nvinfo : EIATTR_KPARAM_INFO
	.align		4
.L_11:
        /*0028*/ 	.byte	0x04, 0x17
        /*002a*/ 	.short	(.L_13 - .L_12)
.L_12:
        /*002c*/ 	.word	0x00000000
        /*0030*/ 	.short	0x0002
        /*0032*/ 	.short	0x0010
        /*0034*/ 	.byte	0x00, 0xf0, 0x11, 0x00


	//----- nvinfo : EIATTR_KPARAM_INFO
	.align		4
.L_13:
        /*0038*/ 	.byte	0x04, 0x17
        /*003a*/ 	.short	(.L_15 - .L_14)
.L_14:
        /*003c*/ 	.word	0x00000000
        /*0040*/ 	.short	0x0001
        /*0042*/ 	.short	0x0008
        /*0044*/ 	.byte	0x00, 0xf5, 0x21, 0x00


	//----- nvinfo : EIATTR_KPARAM_INFO
	.align		4
.L_15:
        /*0048*/ 	.byte	0x04, 0x17
        /*004a*/ 	.short	(.L_17 - .L_16)
.L_16:
        /*004c*/ 	.word	0x00000000
        /*0050*/ 	.short	0x0000
        /*0052*/ 	.short	0x0000
        /*0054*/ 	.byte	0x00, 0xf5, 0x21, 0x00


	//----- nvinfo : EIATTR_SPARSE_MMA_MASK
	.align		4
.L_17:
        /*0058*/ 	.byte	0x03, 0x50
        /*005a*/ 	.short	0x0000


	//----- nvinfo : EIATTR_MAXREG_COUNT
	.align		4
        /*005c*/ 	.byte	0x03, 0x1b
        /*005e*/ 	.short	0x00ff


	//----- nvinfo : EIATTR_NUM_BARRIERS
	.align		4
        /*0060*/ 	.byte	0x02, 0x4c
        /*0062*/ 	.byte	0x01
	.zero		1


	//----- nvinfo : EIATTR_MERCURY_ISA_VERSION
	.align		4
        /*0064*/ 	.byte	0x03, 0x5f
        /*0066*/ 	.short	0x0101


	//----- nvinfo : EIATTR_VRC_CTA_INIT_COUNT
	.align		4
        /*0068*/ 	.byte	0x02, 0x4a
	.zero		1
	.zero		1


	//----- nvinfo : EIATTR_EXIT_INSTR_OFFSETS
	.align		4
        /*006c*/ 	.byte	0x04, 0x1c
        /*006e*/ 	.short	(.L_19 - .L_18)


	//   ....[0]....
.L_18:
        /*0070*/ 	.word	0x00000390


	//   ....[1]....
        /*0074*/ 	.word	0x00000960


	//   ....[2]....
        /*0078*/ 	.word	0x000009a0


	//----- nvinfo : EIATTR_CRS_STACK_SIZE
	.align		4
.L_19:
        /*007c*/ 	.byte	0x04, 0x1e
        /*007e*/ 	.short	(.L_21 - .L_20)
.L_20:
        /*0080*/ 	.word	0x00000000


	//----- nvinfo : EIATTR_CBANK_PARAM_SIZE
	.align		4
.L_21:
        /*0084*/ 	.byte	0x03, 0x19
        /*0086*/ 	.short	0x001c


	//----- nvinfo : EIATTR_PARAM_CBANK
	.align		4
        /*0088*/ 	.byte	0x04, 0x0a
        /*008a*/ 	.short	(.L_23 - .L_22)
	.align		4
.L_22:
        /*008c*/ 	.word	index@(.nv.constant0._Z22histogram_range_kernelPKcPjjjj)
        /*0090*/ 	.short	0x0380
        /*0092*/ 	.short	0x001c


	//----- nvinfo : EIATTR_SW_WAR
	.align		4
.L_23:
        /*0094*/ 	.byte	0x04, 0x36
        /*0096*/ 	.short	(.L_25 - .L_24)
.L_24:
        /*0098*/ 	.word	0x00000008
.L_25:


//--------------------- .nv.callgraph             --------------------------
	.section	.nv.callgraph,"",@"SHT_CUDA_CALLGRAPH"
	.align	4
	.sectionentsize	8
	.align		4
        /*0000*/ 	.word	0x00000000
	.align		4
        /*0004*/ 	.word	0xffffffff
	.align		4
        /*0008*/ 	.word	0x00000000
	.align		4
        /*000c*/ 	.word	0xfffffffe
	.align		4
        /*0010*/ 	.word	0x00000000
	.align		4
        /*0014*/ 	.word	0xfffffffd
	.align		4
        /*0018*/ 	.word	0x00000000
	.align		4
        /*001c*/ 	.word	0xfffffffc


//--------------------- .text._Z22histogram_range_kernelPKcPjjjj --------------------------
	.section	.text._Z22histogram_range_kernelPKcPjjjj,"ax",@progbits
	.align	128
        .global         _Z22histogram_range_kernelPKcPjjjj
        .type           _Z22histogram_range_kernelPKcPjjjj,@function
        .size           _Z22histogram_range_kernelPKcPjjjj,(.L_x_14 - _Z22histogram_range_kernelPKcPjjjj)
        .other          _Z22histogram_range_kernelPKcPjjjj,@"STO_CUDA_ENTRY STV_DEFAULT"
_Z22histogram_range_kernelPKcPjjjj:
.text._Z22histogram_range_kernelPKcPjjjj:
[----:B------:R-:W-:Y:S08]  /*0000*/  LDC R1, c[0x0][0x37c] ;  /* 0x0000df00ff017b82 */ /* 0x000ff00000000800 */
[----:B------:R-:W0:Y:S01]  /*0010*/  LDC R9, c[0x0][0x360] ;  /* 0x0000d800ff097b82 */ /* 0x000e220000000800 */
[----:B------:R-:W1:Y:S01]  /*0020*/  S2R R0, SR_TID.X ;  /* 0x0000000000007919 */ /* 0x000e620000002100 */
[----:B------:R-:W-:Y:S06]  /*0030*/  BSSY.RECONVERGENT B0, `(.L_x_0) ;  /* 0x0000012000007945 */ /* 0x000fec0003800200 */
[----:B------:R-:W2:Y:S08]  /*0040*/  LDC R2, c[0x0][0x398] ;  /* 0x0000e600ff027b82 */ /* 0x000eb00000000800 */
[----:B------:R-:W2:Y:S01]  /*0050*/  LDC R3, c[0x0][0x394] ;  /* 0x0000e500ff037b82 */ /* 0x000ea20000000800 */
[----:B0-----:R-:W-:-:S02]  /*0060*/  VIADD R11, R9, 0x1f ;  /* 0x0000001f090b7836 */ /* 0x001fc40000000000 */
[----:B--2---:R-:W-:-:S03]  /*0070*/  IMAD.IADD R2, R2, 0x1, -R3 ;  /* 0x0000000102027824 */ /* 0x004fc600078e0a03 */
[----:B------:R-:W-:-:S05]  /*0080*/  SHF.R.U32.HI R3, RZ, 0x5, R11 ;  /* 0x00000005ff037819 */ /* 0x000fca000001160b */
[----:B------:R-:W-:-:S05]  /*0090*/  IMAD R5, R3, R2, R3 ;  /* 0x0000000203057224 */ /* 0x000fca00078e0203 */
[----:B-1----:R-:W-:-:S13]  /*00a0*/  ISETP.GE.U32.AND P0, PT, R0, R5, PT ;  /* 0x000000050000720c */ /* 0x002fda0003f06070 */
[----:B------:R-:W-:Y:S05]  /*00b0*/  @P0 BRA `(.L_x_1) ;  /* 0x0000000000240947 */ /* 0x000fea0003800000 */
[----:B------:R-:W0:Y:S01]  /*00c0*/  S2R R7, SR_CgaCtaId ;  /* 0x0000000000077919 */ /* 0x000e220000008800 */
[----:B------:R-:W-:Y:S01]  /*00d0*/  MOV R6, 0x400 ;  /* 0x0000040000067802 */ /* 0x000fe20000000f00 */
[----:B------:R-:W-:-:S03]  /*00e0*/  IMAD.MOV.U32 R4, RZ, RZ, R0 ;  /* 0x000000ffff047224 */ /* 0x000fc600078e0000 */
[----:B0-----:R-:W-:-:S07]  /*00f0*/  LEA R7, R7, R6, 0x18 ;  /* 0x0000000607077211 */ /* 0x001fce00078ec0ff */
.L_x_2:
[----:B------:R-:W-:Y:S01]  /*0100*/  IMAD R6, R4, 0x4, R7 ;  /* 0x0000000404067824 */ /* 0x000fe200078e0207 */
[----:B------:R-:W-:-:S04]  /*0110*/  IADD3 R4, PT, PT, R9, R4, RZ ;  /* 0x0000000409047210 */ /* 0x000fc80007ffe0ff */
[----:B------:R0:W-:Y:S01]  /*0120*/  STS [R6], RZ ;  /* 0x000000ff06007388 */ /* 0x0001e20000000800 */
[----:B------:R-:W-:-:S13]  /*0130*/  ISETP.GE.U32.AND P0, PT, R4, R5, PT ;  /* 0x000000050400720c */ /* 0x000fda0003f06070 */
[----:B0-----:R-:W-:Y:S05]  /*0140*/  @!P0 BRA `(.L_x_2) ;  /* 0xfffffffc00ec8947 */ /* 0x001fea000383ffff */
.L_x_1:
[----:B------:R-:W-:Y:S05]  /*0150*/  BSYNC.RECONVERGENT B0 ;  /* 0x0000000000007941 */ /* 0x000fea0003800200 */
.L_x_0:
[----:B------:R-:W0:Y:S01]  /*0160*/  S2UR UR4, SR_CTAID.X ;  /* 0x00000000000479c3 */ /* 0x000e220000002500 */
[----:B------:R-:W1:Y:S01]  /*0170*/  LDCU UR5, c[0x0][0x390] ;  /* 0x00007200ff0577ac */ /* 0x000e620008000800 */
[----:B------:R-:W-:Y:S01]  /*0180*/  BSSY.RECONVERGENT B0, `(.L_x_3) ;  /* 0x000001e000007945 */ /* 0x000fe20003800200 */
[----:B------:R-:W-:Y:S01]  /*0190*/  VIADD R5, R2, 0x1 ;  /* 0x0000000102057836 */ /* 0x000fe20000000000 */
[----:B------:R-:W2:Y:S01]  /*01a0*/  LDCU.64 UR6, c[0x0][0x358] ;  /* 0x00006b00ff0677ac */ /* 0x000ea20008000a00 */
[----:B------:R-:W3:Y:S01]  /*01b0*/  LDCU.64 UR8, c[0x0][0x380] ;  /* 0x00007000ff0877ac */ /* 0x000ee20008000a00 */
[----:B------:R-:W4:Y:S01]  /*01c0*/  LDCU.64 UR10, c[0x0][0x390] ;  /* 0x00007200ff0a77ac */ /* 0x000f220008000a00 */
[----:B0-----:R-:W-:Y:S01]  /*01d0*/  IMAD R4, R9, UR4, R0 ;  /* 0x0000000409047c24 */ /* 0x001fe2000f8e0200 */
[----:B------:R-:W-:Y:S04]  /*01e0*/  BAR.SYNC.DEFER_BLOCKING 0x0 ;  /* 0x0000000000007b1d */ /* 0x000fe80000010000 */
[----:B-1----:R-:W-:-:S13]  /*01f0*/  ISETP.GE.U32.AND P0, PT, R4, UR5, PT ;  /* 0x0000000504007c0c */ /* 0x002fda000bf06070 */
[----:B--234-:R-:W-:Y:S05]  /*0200*/  @P0 BRA `(.L_x_4) ;  /* 0x0000000000540947 */ /* 0x01cfea0003800000 */
[----:B------:R-:W0:Y:S01]  /*0210*/  LDCU UR4, c[0x0][0x370] ;  /* 0x00006e00ff0477ac */ /* 0x000e220008000800 */
[----:B------:R-:W-:-:S05]  /*0220*/  SHF.R.U32.HI R6, RZ, 0x5, R0 ;  /* 0x00000005ff067819 */ /* 0x000fca0000011600 */
[----:B------:R-:W-:Y:S02]  /*0230*/  IMAD R8, R6, R5, RZ ;  /* 0x0000000506087224 */ /* 0x000fe400078e02ff */
[----:B0-----:R-:W-:-:S07]  /*0240*/  IMAD R9, R9, UR4, RZ ;  /* 0x0000000409097c24 */ /* 0x001fce000f8e02ff */
.L_x_7:
[----:B0-----:R-:W-:-:S05]  /*0250*/  IADD3 R6, P0, PT, R4, UR8, RZ ;  /* 0x0000000804067c10 */ /* 0x001fca000ff1e0ff */
[----:B------:R-:W-:-:S05]  /*0260*/  IMAD.X R7, RZ, RZ, UR9, P0 ;  /* 0x00000009ff077e24 */ /* 0x000fca00080e06ff */
[----:B------:R-:W2:Y:S01]  /*0270*/  LDG.E.U8.CONSTANT R6, desc[UR6][R6.64] ;  /* 0x0000000606067981 */ /* 0x000ea2000c1e9100 */
[----:B------:R-:W-:Y:S01]  /*0280*/  IMAD.IADD R4, R9, 0x1, R4 ;  /* 0x0000000109047824 */ /* 0x000fe200078e0204 */
[----:B------:R-:W-:Y:S04]  /*0290*/  BSSY.RECONVERGENT B1, `(.L_x_5) ;  /* 0x000000b000017945 */ /* 0x000fe80003800200 */
[----:B------:R-:W-:Y:S01]  /*02a0*/  ISETP.GE.U32.AND P1, PT, R4, UR10, PT ;  /* 0x0000000a04007c0c */ /* 0x000fe2000bf26070 */
[----:B--2---:R-:W-:-:S05]  /*02b0*/  VIADD R13, R6, -UR11 ;  /* 0x8000000b060d7c36 */ /* 0x004fca0008000000 */
[----:B------:R-:W-:-:S13]  /*02c0*/  ISETP.GT.U32.AND P0, PT, R13, R2, PT ;  /* 0x000000020d00720c */ /* 0x000fda0003f04070 */
[----:B------:R-:W-:Y:S05]  /*02d0*/  @P0 BRA `(.L_x_6) ;  /* 0x0000000000180947 */ /* 0x000fea0003800000 */
[----:B------:R-:W0:Y:S01]  /*02e0*/  S2UR UR5, SR_CgaCtaId ;  /* 0x00000000000579c3 */ /* 0x000e220000008800 */
[----:B------:R-:W-:Y:S01]  /*02f0*/  UMOV UR4, 0x400 ;  /* 0x0000040000047882 */ /* 0x000fe20000000000 */
[----:B------:R-:W-:Y:S01]  /*0300*/  IADD3 R6, PT, PT, R8, R13, RZ ;  /* 0x0000000d08067210 */ /* 0x000fe20007ffe0ff */
[----:B0-----:R-:W-:-:S06]  /*0310*/  ULEA UR4, UR5, UR4, 0x18 ;  /* 0x0000000405047291 */ /* 0x001fcc000f8ec0ff */
[----:B------:R-:W-:-:S05]  /*0320*/  LEA R6, R6, UR4, 0x2 ;  /* 0x0000000406067c11 */ /* 0x000fca000f8e10ff */
[----:B------:R0:W-:Y:S02]  /*0330*/  ATOMS.POPC.INC.32 RZ, [R6+URZ] ;  /* 0x0000000006ff7f8c */ /* 0x0001e4000d8000ff */
.L_x_6:
[----:B------:R-:W-:Y:S05]  /*0340*/  BSYNC.RECONVERGENT B1 ;  /* 0x0000000000017941 */ /* 0x000fea0003800200 */
.L_x_5:
[----:B------:R-:W-:Y:S05]  /*0350*/  @!P1 BRA `(.L_x_7) ;  /* 0xfffffffc00bc9947 */ /* 0x000fea000383ffff */
.L_x_4:
[----:B------:R-:W-:Y:S05]  /*0360*/  BSYNC.RECONVERGENT B0 ;  /* 0x0000000000007941 */ /* 0x000fea0003800200 */
.L_x_3:
[----:B------:R-:W-:Y:S01]  /*0370*/  BAR.SYNC.DEFER_BLOCKING 0x0 ;  /* 0x0000000000007b1d */ /* 0x000fe20000010000 */
[----:B------:R-:W-:-:S13]  /*0380*/  ISETP.GE.U32.AND P0, PT, R0, R5, PT ;  /* 0x000000050000720c */ /* 0x000fda0003f06070 */
[----:B------:R-:W-:Y:S05]  /*0390*/  @P0 EXIT ;  /* 0x000000000000094d */ /* 0x000fea0003800000 */
[C---:B------:R-:W-:Y:S01]  /*03a0*/  VIADD R4, R3.reuse, 0xffffffff ;  /* 0xffffffff03047836 */ /* 0x040fe20000000000 */
[----:B------:R-:W-:Y:S01]  /*03b0*/  LOP3.LUT R18, R3, 0x7, RZ, 0xc0, !PT ;  /* 0x0000000703127812 */ /* 0x000fe200078ec0ff */
[----:B0-----:R-:W-:-:S03]  /*03c0*/  IMAD.MOV.U32 R6, RZ, RZ, RZ ;  /* 0x000000ffff067224 */ /* 0x001fc600078e00ff */
[----:B------:R-:W-:Y:S01]  /*03d0*/  ISETP.GE.U32.AND P1, PT, R4, 0x7, PT ;  /* 0x000000070400780c */ /* 0x000fe20003f26070 */
[----:B------:R-:W-:Y:S01]  /*03e0*/  IMAD.MOV.U32 R4, RZ, RZ, RZ ;  /* 0x000000ffff047224 */ /* 0x000fe200078e00ff */
[----:B------:R-:W-:-:S11]  /*03f0*/  ISETP.NE.AND P0, PT, R18, RZ, PT ;  /* 0x000000ff1200720c */ /* 0x000fd60003f05270 */
[----:B------:R-:W-:Y:S05]  /*0400*/  @!P1 BRA `(.L_x_8) ;  /* 0x0000000000a49947 */ /* 0x000fea0003800000 */
[----:B------:R-:W0:Y:S01]  /*0410*/  S2UR UR5, SR_CgaCtaId ;  /* 0x00000000000579c3 */ /* 0x000e220000008800 */
[----:B------:R-:W-:Y:S01]  /*0420*/  UMOV UR4, 0x400 ;  /* 0x0000040000047882 */ /* 0x000fe20000000000 */
[C---:B------:R-:W-:Y:S01]  /*0430*/  LOP3.LUT R7, R3.reuse, 0x7fffff8, RZ, 0xc0, !PT ;  /* 0x07fffff803077812 */ /* 0x040fe200078ec0ff */
[----:B------:R-:W-:Y:S01]  /*0440*/  IMAD.MOV.U32 R4, RZ, RZ, RZ ;  /* 0x000000ffff047224 */ /* 0x000fe200078e00ff */
[----:B------:R-:W-:Y:S02]  /*0450*/  LOP3.LUT R6, R3, 0x78, RZ, 0xc0, !PT ;  /* 0x0000007803067812 */ /* 0x000fe400078ec0ff */
[----:B------:R-:W-:Y:S01]  /*0460*/  IADD3 R7, PT, PT, -R7, RZ, RZ ;  /* 0x000000ff07077210 */ /* 0x000fe20007ffe1ff */
[----:B0-----:R-:W-:-:S03]  /*0470*/  ULEA UR5, UR5, UR4, 0x18 ;  /* 0x0000000405057291 */ /* 0x001fc6000f8ec0ff */
[----:B------:R-:W-:-:S03]  /*0480*/  UMOV UR4, URZ ;  /* 0x000000ff00047c82 */ /* 0x000fc60008000000 */
[----:B------:R-:W-:-:S07]  /*0490*/  LEA R8, R0, UR5, 0x2 ;  /* 0x0000000500087c11 */ /* 0x000fce000f8e10ff */
.L_x_9:
[----:B------:R-:W-:Y:S01]  /*04a0*/  IMAD R9, R5, UR4, R0 ;  /* 0x0000000405097c24 */ /* 0x000fe2000f8e0200 */
[----:B------:R-:W-:Y:S01]  /*04b0*/  IADD3 R7, PT, PT, R7, 0x8, RZ ;  /* 0x0000000807077810 */ /* 0x000fe20007ffe0ff */
[----:B------:R-:W-:-:S03]  /*04c0*/  UIADD3 UR4, UPT, UPT, UR4, 0x8, URZ ;  /* 0x0000000804047890 */ /* 0x000fc6000fffe0ff */
[----:B------:R-:W-:Y:S02]  /*04d0*/  LEA R9, R9, UR5, 0x2 ;  /* 0x0000000509097c11 */ /* 0x000fe4000f8e10ff */
[----:B------:R-:W-:-:S03]  /*04e0*/  ISETP.NE.AND P1, PT, R7, RZ, PT ;  /* 0x000000ff0700720c */ /* 0x000fc60003f25270 */
[C-C-:B------:R-:W-:Y:S02]  /*04f0*/  IMAD R12, R5.reuse, 0x4, R9.reuse ;  /* 0x00000004050c7824 */ /* 0x140fe400078e0209 */
[C---:B------:R-:W-:Y:S02]  /*0500*/  IMAD R10, R2.reuse, 0x4, R9 ;  /* 0x00000004020a7824 */ /* 0x040fe400078e0209 */
[C-C-:B------:R-:W-:Y:S01]  /*0510*/  IMAD R13, R5.reuse, 0x4, R12.reuse ;  /* 0x00000004050d7824 */ /* 0x140fe200078e020c */
[----:B------:R0:W-:Y:S01]  /*0520*/  LDS R9, [R8] ;  /* 0x0000000008097984 */ /* 0x0001e20000000800 */
[C---:B------:R-:W-:Y:S02]  /*0530*/  IMAD R12, R2.reuse, 0x4, R12 ;  /* 0x00000004020c7824 */ /* 0x040fe400078e020c */
[--C-:B------:R-:W-:Y:S01]  /*0540*/  IMAD R14, R5, 0x4, R13.reuse ;  /* 0x00000004050e7824 */ /* 0x100fe200078e020d */
[----:B------:R-:W1:Y:S01]  /*0550*/  LDS R10, [R10+0x4] ;  /* 0x000004000a0a7984 */ /* 0x000e620000000800 */
[----:B------:R-:W-:-:S03]  /*0560*/  IMAD R13, R2, 0x4, R13 ;  /* 0x00000004020d7824 */ /* 0x000fc600078e020d */
[C---:B------:R-:W-:Y:S01]  /*0570*/  LEA R15, R5.reuse, R14, 0x2 ;  /* 0x0000000e050f7211 */ /* 0x040fe200078e10ff */
[C---:B------:R-:W-:Y:S01]  /*0580*/  IMAD R14, R2.reuse, 0x4, R14 ;  /* 0x00000004020e7824 */ /* 0x040fe200078e020e */
[----:B------:R-:W-:Y:S01]  /*0590*/  LDS R12, [R12+0x4] ;  /* 0x000004000c0c7984 */ /* 0x000fe20000000800 */
[C---:B0-----:R-:W-:Y:S02]  /*05a0*/  IMAD R8, R5.reuse, 0x20, R8 ;  /* 0x0000002005087824 */ /* 0x041fe400078e0208 */
[C---:B------:R-:W-:Y:S01]  /*05b0*/  IMAD R16, R5.reuse, 0x4, R15 ;  /* 0x0000000405107824 */ /* 0x040fe200078e020f */
[C---:B------:R-:W-:Y:S01]  /*05c0*/  LEA R15, R2.reuse, R15, 0x2 ;  /* 0x0000000f020f7211 */ /* 0x040fe200078e10ff */
[----:B------:R-:W0:Y:S02]  /*05d0*/  LDS R13, [R13+0x4] ;  /* 0x000004000d0d7984 */ /* 0x000e240000000800 */
[--C-:B------:R-:W-:Y:S02]  /*05e0*/  IMAD R17, R5, 0x4, R16.reuse ;  /* 0x0000000405117824 */ /* 0x100fe400078e0210 */
[C---:B------:R-:W-:Y:S01]  /*05f0*/  IMAD R16, R2.reuse, 0x4, R16 ;  /* 0x0000000402107824 */ /* 0x040fe200078e0210 */
[----:B------:R-:W-:Y:S01]  /*0600*/  LDS R14, [R14+0x4] ;  /* 0x000004000e0e7984 */ /* 0x000fe20000000800 */
[----:B------:R-:W-:-:S03]  /*0610*/  IMAD R17, R2, 0x4, R17 ;  /* 0x0000000402117824 */ /* 0x000fc600078e0211 */
[----:B------:R-:W2:Y:S04]  /*0620*/  LDS R15, [R15+0x4] ;  /* 0x000004000f0f7984 */ /* 0x000ea80000000800 */
[----:B------:R-:W-:Y:S04]  /*0630*/  LDS R16, [R16+0x4] ;  /* 0x0000040010107984 */ /* 0x000fe80000000800 */
[----:B------:R-:W3:Y:S01]  /*0640*/  LDS R17, [R17+0x4] ;  /* 0x0000040011117984 */ /* 0x000ee20000000800 */
[----:B-1----:R-:W-:-:S04]  /*0650*/  IADD3 R9, PT, PT, R10, R9, R4 ;  /* 0x000000090a097210 */ /* 0x002fc80007ffe004 */
[----:B0-----:R-:W-:-:S04]  /*0660*/  IADD3 R9, PT, PT, R13, R12, R9 ;  /* 0x0000000c0d097210 */ /* 0x001fc80007ffe009 */
[----:B--2---:R-:W-:-:S04]  /*0670*/  IADD3 R9, PT, PT, R15, R14, R9 ;  /* 0x0000000e0f097210 */ /* 0x004fc80007ffe009 */
[----:B---3--:R-:W-:Y:S01]  /*0680*/  IADD3 R4, PT, PT, R17, R16, R9 ;  /* 0x0000001011047210 */ /* 0x008fe20007ffe009 */
[----:B------:R-:W-:Y:S06]  /*0690*/  @P1 BRA `(.L_x_9) ;  /* 0xfffffffc00801947 */ /* 0x000fec000383ffff */
.L_x_8:
[----:B------:R-:W-:Y:S05]  /*06a0*/  @!P0 BRA `(.L_x_10) ;  /* 0x0000000000a88947 */ /* 0x000fea0003800000 */
[----:B------:R-:W-:Y:S02]  /*06b0*/  ISETP.GE.U32.AND P0, PT, R18, 0x4, PT ;  /* 0x000000041200780c */ /* 0x000fe40003f06070 */
[----:B------:R-:W-:-:S11]  /*06c0*/  LOP3.LUT P1, R10, R3, 0x3, RZ, 0xc0, !PT ;  /* 0x00000003030a7812 */ /* 0x000fd6000782c0ff */
[----:B------:R-:W-:Y:S05]  /*06d0*/  @!P0 BRA `(.L_x_11) ;  /* 0x0000000000448947 */ /* 0x000fea0003800000 */
[----:B------:R-:W0:Y:S01]  /*06e0*/  S2UR UR5, SR_CgaCtaId ;  /* 0x00000000000579c3 */ /* 0x000e220000008800 */
[----:B------:R-:W-:Y:S01]  /*06f0*/  UMOV UR4, 0x400 ;  /* 0x0000040000047882 */ /* 0x000fe20000000000 */
[C---:B------:R-:W-:Y:S02]  /*0700*/  IMAD R3, R6.reuse, R5, R0 ;  /* 0x0000000506037224 */ /* 0x040fe400078e0200 */
[----:B------:R-:W-:Y:S01]  /*0710*/  VIADD R6, R6, 0x4 ;  /* 0x0000000406067836 */ /* 0x000fe20000000000 */
[----:B0-----:R-:W-:-:S06]  /*0720*/  ULEA UR4, UR5, UR4, 0x18 ;  /* 0x0000000405047291 */ /* 0x001fcc000f8ec0ff */
[----:B------:R-:W-:-:S05]  /*0730*/  LEA R3, R3, UR4, 0x2 ;  /* 0x0000000403037c11 */ /* 0x000fca000f8e10ff */
[C-C-:B------:R-:W-:Y:S02]  /*0740*/  IMAD R7, R5.reuse, 0x4, R3.reuse ;  /* 0x0000000405077824 */ /* 0x140fe400078e0203 */
[C---:B------:R-:W-:Y:S02]  /*0750*/  IMAD R12, R2.reuse, 0x4, R3 ;  /* 0x00000004020c7824 */ /* 0x040fe400078e0203 */
[C---:B------:R-:W-:Y:S01]  /*0760*/  IMAD R13, R2.reuse, 0x4, R7 ;  /* 0x00000004020d7824 */ /* 0x040fe200078e0207 */
[----:B------:R-:W-:Y:S01]  /*0770*/  LEA R9, R5, R7, 0x2 ;  /* 0x0000000705097211 */ /* 0x000fe200078e10ff */
[----:B------:R-:W-:Y:S04]  /*0780*/  LDS R3, [R3] ;  /* 0x0000000003037984 */ /* 0x000fe80000000800 */
[----:B------:R-:W-:Y:S01]  /*0790*/  IMAD R8, R2, 0x4, R9 ;  /* 0x0000000402087824 */ /* 0x000fe200078e0209 */
[----:B------:R-:W0:Y:S04]  /*07a0*/  LDS R7, [R12+0x4] ;  /* 0x000004000c077984 */ /* 0x000e280000000800 */
[----:B------:R-:W-:Y:S04]  /*07b0*/  LDS R9, [R13+0x4] ;  /* 0x000004000d097984 */ /* 0x000fe80000000800 */
[----:B------:R-:W1:Y:S01]  /*07c0*/  LDS R8, [R8+0x4] ;  /* 0x0000040008087984 */ /* 0x000e620000000800 */
[----:B0-----:R-:W-:-:S04]  /*07d0*/  IADD3 R4, PT, PT, R7, R3, R4 ;  /* 0x0000000307047210 */ /* 0x001fc80007ffe004 */
[----:B-1----:R-:W-:-:S07]  /*07e0*/  IADD3 R4, PT, PT, R8, R9, R4 ;  /* 0x0000000908047210 */ /* 0x002fce0007ffe004 */
.L_x_11:
[----:B------:R-:W-:Y:S05]  /*07f0*/  @!P1 BRA `(.L_x_10) ;  /* 0x0000000000549947 */ /* 0x000fea0003800000 */
[----:B------:R-:W-:Y:S02]  /*0800*/  ISETP.NE.AND P0, PT, R10, 0x1, PT ;  /* 0x000000010a00780c */ /* 0x000fe40003f05270 */
[----:B------:R-:W-:-:S11]  /*0810*/  LOP3.LUT P1, RZ, R11, 0x20, RZ, 0xc0, !PT ;  /* 0x000000200bff7812 */ /* 0x000fd6000782c0ff */
[----:B------:R-:W-:Y:S05]  /*0820*/  @!P0 BRA `(.L_x_12) ;  /* 0x0000000000288947 */ /* 0x000fea0003800000 */
[----:B------:R-:W0:Y:S01]  /*0830*/  S2UR UR5, SR_CgaCtaId ;  /* 0x00000000000579c3 */ /* 0x000e220000008800 */
[----:B------:R-:W-:Y:S01]  /*0840*/  UMOV UR4, 0x400 ;  /* 0x0000040000047882 */ /* 0x000fe20000000000 */
[C---:B------:R-:W-:Y:S02]  /*0850*/  IMAD R3, R6.reuse, R5, R0 ;  /* 0x0000000506037224 */ /* 0x040fe400078e0200 */
[----:B------:R-:W-:Y:S01]  /*0860*/  VIADD R6, R6, 0x2 ;  /* 0x0000000206067836 */ /* 0x000fe20000000000 */
[----:B0-----:R-:W-:-:S06]  /*0870*/  ULEA UR4, UR5, UR4, 0x18 ;  /* 0x0000000405047291 */ /* 0x001fcc000f8ec0ff */
[----:B------:R-:W-:-:S04]  /*0880*/  LEA R3, R3, UR4, 0x2 ;  /* 0x0000000403037c11 */ /* 0x000fc8000f8e10ff */
[----:B------:R-:W-:Y:S02]  /*0890*/  LEA R2, R2, R3, 0x2 ;  /* 0x0000000302027211 */ /* 0x000fe400078e10ff */
[----:B------:R-:W-:Y:S04]  /*08a0*/  LDS R3, [R3] ;  /* 0x0000000003037984 */ /* 0x000fe80000000800 */
[----:B------:R-:W0:Y:S02]  /*08b0*/  LDS R2, [R2+0x4] ;  /* 0x0000040002027984 */ /* 0x000e240000000800 */
[----:B0-----:R-:W-:-:S07]  /*08c0*/  IADD3 R4, PT, PT, R2, R3, R4 ;  /* 0x0000000302047210 */ /* 0x001fce0007ffe004 */
.L_x_12:
[----:B------:R-:W-:Y:S05]  /*08d0*/  @!P1 BRA `(.L_x_10) ;  /* 0x00000000001c9947 */ /* 0x000fea0003800000 */
[----:B------:R-:W0:Y:S01]  /*08e0*/  S2UR UR5, SR_CgaCtaId ;  /* 0x00000000000579c3 */ /* 0x000e220000008800 */
[----:B------:R-:W-:Y:S01]  /*08f0*/  UMOV UR4, 0x400 ;  /* 0x0000040000047882 */ /* 0x000fe20000000000 */
[----:B------:R-:W-:Y:S01]  /*0900*/  IMAD R5, R6, R5, R0 ;  /* 0x0000000506057224 */ /* 0x000fe200078e0200 */
[----:B0-----:R-:W-:-:S06]  /*0910*/  ULEA UR4, UR5, UR4, 0x18 ;  /* 0x0000000405047291 */ /* 0x001fcc000f8ec0ff */
[----:B------:R-:W-:-:S06]  /*0920*/  LEA R5, R5, UR4, 0x2 ;  /* 0x0000000405057c11 */ /* 0x000fcc000f8e10ff */
[----:B------:R-:W0:Y:S02]  /*0930*/  LDS R5, [R5] ;  /* 0x0000000005057984 */ /* 0x000e240000000800 */
[----:B0-----:R-:W-:-:S07]  /*0940*/  IMAD.IADD R4, R4, 0x1, R5 ;  /* 0x0000000104047824 */ /* 0x001fce00078e0205 */
.L_x_10:
[----:B------:R-:W-:-:S13]  /*0950*/  ISETP.NE.AND P0, PT, R4, RZ, PT ;  /* 0x000000ff0400720c */ /* 0x000fda0003f05270 */
[----:B------:R-:W-:Y:S05]  /*0960*/  @!P0 EXIT ;  /* 0x000000000000894d */ /* 0x000fea0003800000 */
[----:B------:R-:W0:Y:S02]  /*0970*/  LDC.64 R2, c[0x0][0x388] ;  /* 0x0000e200ff027b82 */ /* 0x000e240000000a00 */
[----:B0-----:R-:W-:-:S05]  /*0980*/  IMAD.WIDE.U32 R2, R0, 0x4, R2 ;  /* 0x0000000400027825 */ /* 0x001fca00078e0002 */
[----:B------:R-:W-:Y:S01]  /*0990*/  REDG.E.ADD.STRONG.GPU desc[UR6][R2.64], R4 ;  /* 0x000000040200798e */ /* 0x000fe2000c12e106 */
[----:B------:R-:W-:Y:S05]  /*09a0*/  EXIT ;  /* 0x000000000000794d */ /* 0x000fea0003800000 */
.L_x_13:
[----:B------:R-:W-:-:S00]  /*09b0*/  BRA `(.L_x_13) ;  /* 0xfffffffc00fc7947 */ /* 0x000fc0000383ffff */
[----:B------:R-:W-:-:S00]  /*09c0*/  NOP ;  /* 0x0000000000007918 */ /* 0x000fc00000000000 */
        /* <DEDUP_REMOVED lines=11> */
.L_x_14:


//--------------------- .nv.shared._Z22histogram_range_kernelPKcPjjjj --------------------------
	.section	.nv.shared._Z22histogram_range_kernelPKcPjjjj,"aw",@nobits
	.sectionflags	@""
	.align	16
	.zero		1024


//--------------------- .nv.shared.reserved.0     --------------------------
	.section	.nv.shared.reserved.0,"aw",@nobits
	.weak		__nv_reservedSMEM_offset_0_alias
	.size		__nv_reservedSMEM_offset_0_alias, 0, 64
	.other		__nv_reservedSMEM_offset_0_alias,@"STO_CUDA_RESERVED_SHARED STV_DEFAULT"
__nv_reservedSMEM_offset_0_alias:
	.zero		0
	.zero		64


//--------------------- .nv.constant0._Z22histogram_range_kernelPKcPjjjj --------------------------
	.section	.nv.constant0._Z22histogram_range_kernelPKcPjjjj,"a",@progbits
	.sectionflags	@""
	.align	4
.nv.constant0._Z22histogram_range_kernelPKcPjjjj:
	.zero		924


//--------------------- SYMBOLS --------------------------

	.type		.nv.reservedSmem.offset0,@object
	.size		.nv.reservedSmem.offset0,0x4
	.type		.nv.reservedSmem.cap,@object
	.size		.nv.reservedSmem.cap,0x4
